//
// Generated by NVIDIA NVVM Compiler
//
// Compiler Build ID: CL-36424714
// Cuda compilation tools, release 13.0, V13.0.88
// Based on NVVM 20.0.0
//

.version 9.0
.target sm_100
.address_size 64

	// .globl	_Z6renderP4vec3ii

.visible .entry _Z6renderP4vec3ii(
	.param .u64 .ptr .align 1 _Z6renderP4vec3ii_param_0,
	.param .u32 _Z6renderP4vec3ii_param_1,
	.param .u32 _Z6renderP4vec3ii_param_2
)
{
	.reg .pred 	%p<4>;
	.reg .b32 	%r<15>;
	.reg .b32 	%f<7>;
	.reg .b64 	%rd<5>;

	ld.param.u64 	%rd1, [_Z6renderP4vec3ii_param_0];
	ld.param.u32 	%r3, [_Z6renderP4vec3ii_param_1];
	ld.param.u32 	%r5, [_Z6renderP4vec3ii_param_2];
	mov.u32 	%r6, %tid.x;
	mov.u32 	%r7, %ctaid.x;
	mov.u32 	%r8, %ntid.x;
	mad.lo.s32 	%r1, %r7, %r8, %r6;
	mov.u32 	%r9, %tid.y;
	mov.u32 	%r10, %ctaid.y;
	mov.u32 	%r11, %ntid.y;
	mad.lo.s32 	%r12, %r10, %r11, %r9;
	setp.ge.s32 	%p1, %r1, %r3;
	setp.ge.s32 	%p2, %r12, %r5;
	or.pred  	%p3, %p1, %p2;
	@%p3 bra 	$L__BB0_2;
	cvta.to.global.u64 	%rd2, %rd1;
	mad.lo.s32 	%r13, %r3, %r12, %r1;
	cvt.rn.f32.s32 	%f1, %r1;
	cvt.rn.f32.s32 	%f2, %r3;
	div.rn.f32 	%f3, %f1, %f2;
	cvt.rn.f32.u32 	%f4, %r12;
	cvt.rn.f32.u32 	%f5, %r5;
	div.rn.f32 	%f6, %f4, %f5;
	mul.wide.s32 	%rd3, %r13, 12;
	add.s64 	%rd4, %rd2, %rd3;
	st.global.f32 	[%rd4], %f3;
	st.global.f32 	[%rd4+4], %f6;
	mov.b32 	%r14, 1045220557;
	st.global.u32 	[%rd4+8], %r14;
$L__BB0_2:
	ret;

}


// ===== COMPILED SASS (sm_100) =====

	.target	sm_100

	.elftype	@"ET_EXEC"


//--------------------- .note.nv.tkinfo           --------------------------
	.section	.note.nv.tkinfo,"",@"SHT_NOTE"
	.sectionflags	@"SHF_NOTE_NV_TKINFO"
	.tkinfo
        /*0018*/ 	.word	0x00000002
        /*0030*/ 	.string	""
        /*0030*/ 	.string	"ptxas"
        /*0030*/ 	.string	"Cuda compilation tools, release 13.0, V13.0.88"
        /*0030*/ 	.string	"Build cuda_13.0.r13.0/compiler.36424714_0"
        /*0030*/ 	.string	"-arch sm_100 -m 64 "



//--------------------- .note.nv.cuinfo           --------------------------
	.section	.note.nv.cuinfo,"",@"SHT_NOTE"
	.sectionflags	@"SHF_NOTE_NV_CUINFO"
        /*0018*/ 	.short	0x0002
        /*001a*/ 	.short	0x0064
        /*001c*/ 	.short	0x0082
	.zero		2


//--------------------- .nv.info                  --------------------------
	.section	.nv.info,"",@"SHT_CUDA_INFO"
	.align	4


	//----- nvinfo : EIATTR_REGCOUNT
	.align		4
        /*0000*/ 	.byte	0x04, 0x2f
        /*0002*/ 	.short	(.L_1 - .L_0)
	.align		4
.L_0:
        /*0004*/ 	.word	index@(_Z6renderP4vec3ii)
        /*0008*/ 	.word	0x00000011


	//----- nvinfo : EIATTR_FRAME_SIZE
	.align		4
.L_1:
        /*000c*/ 	.byte	0x04, 0x11
        /*000e*/ 	.short	(.L_3 - .L_2)
	.align		4
.L_2:
        /*0010*/ 	.word	index@($__internal_0_$__cuda_sm3x_div_rn_noftz_f32_slowpath)
        /*0014*/ 	.word	0x00000000


	//----- nvinfo : EIATTR_FRAME_SIZE
	.align		4
.L_3:
        /*0018*/ 	.byte	0x04, 0x11
        /*001a*/ 	.short	(.L_5 - .L_4)
	.align		4
.L_4:
        /*001c*/ 	.word	index@(_Z6renderP4vec3ii)
        /*0020*/ 	.word	0x00000000


	//----- nvinfo : EIATTR_MIN_STACK_SIZE
	.align		4
.L_5:
        /*0024*/ 	.byte	0x04, 0x12
        /*0026*/ 	.short	(.L_7 - .L_6)
	.align		4
.L_6:
        /*0028*/ 	.word	index@(_Z6renderP4vec3ii)
        /*002c*/ 	.word	0x00000000
.L_7:


//--------------------- .nv.compat                --------------------------
	.section	.nv.compat,"",@"SHT_CUDA_COMPAT_INFO"
	.align	4
        /*0000*/ 	.byte	0x02, 0x09, 0x00, 0x00, 0x02, 0x02, 0x01, 0x00, 0x02, 0x05, 0x05, 0x00, 0x03, 0x07, 0x01, 0x01
        /*0010*/ 	.byte	0x02, 0x03, 0x00, 0x00, 0x02, 0x06, 0x01, 0x00, 0x04, 0x0b, 0x08, 0x00, 0x01, 0x00, 0x00, 0x00
        /*0020*/ 	.byte	0x00, 0x00, 0x00, 0x00


//--------------------- .nv.info._Z6renderP4vec3ii --------------------------
	.section	.nv.info._Z6renderP4vec3ii,"",@"SHT_CUDA_INFO"
	.sectionflags	@""
	.align	4


	//----- nvinfo : EIATTR_CUDA_API_VERSION
	.align		4
        /*0000*/ 	.byte	0x04, 0x37
        /*0002*/ 	.short	(.L_9 - .L_8)
.L_8:
        /*0004*/ 	.word	0x00000082


	//----- nvinfo : EIATTR_KPARAM_INFO
	.align		4
.L_9:
        /*0008*/ 	.byte	0x04, 0x17
        /*000a*/ 	.short	(.L_11 - .L_10)
.L_10:
        /*000c*/ 	.word	0x00000000
        /*0010*/ 	.short	0x0002
        /*0012*/ 	.short	0x000c
        /*0014*/ 	.byte	0x00, 0xf0, 0x11, 0x00


	//----- nvinfo : EIATTR_KPARAM_INFO
	.align		4
.L_11:
        /*0018*/ 	.byte	0x04, 0x17
        /*001a*/ 	.short	(.L_13 - .L_12)
.L_12:
        /*001c*/ 	.word	0x00000000
        /*0020*/ 	.short	0x0001
        /*0022*/ 	.short	0x0008
        /*0024*/ 	.byte	0x00, 0xf0, 0x11, 0x00


	//----- nvinfo : EIATTR_KPARAM_INFO
	.align		4
.L_13:
        /*0028*/ 	.byte	0x04, 0x17
        /*002a*/ 	.short	(.L_15 - .L_14)
.L_14:
        /*002c*/ 	.word	0x00000000
        /*0030*/ 	.short	0x0000
        /*0032*/ 	.short	0x0000
        /*0034*/ 	.byte	0x00, 0xf5, 0x21, 0x00


	//----- nvinfo : EIATTR_SPARSE_MMA_MASK
	.align		4
.L_15:
        /*0038*/ 	.byte	0x03, 0x50
        /*003a*/ 	.short	0x0000


	//----- nvinfo : EIATTR_MAXREG_COUNT
	.align		4
        /*003c*/ 	.byte	0x03, 0x1b
        /*003e*/ 	.short	0x00ff


	//----- nvinfo : EIATTR_MERCURY_ISA_VERSION
	.align		4
        /*0040*/ 	.byte	0x03, 0x5f
        /*0042*/ 	.short	0x0101


	//----- nvinfo : EIATTR_VRC_CTA_INIT_COUNT
	.align		4
        /*0044*/ 	.byte	0x02, 0x4a
	.zero		1
	.zero		1


	//----- nvinfo : EIATTR_EXIT_INSTR_OFFSETS
	.align		4
        /*0048*/ 	.byte	0x04, 0x1c
        /*004a*/ 	.short	(.L_17 - .L_16)


	//   ....[0]....
.L_16:
        /*004c*/ 	.word	0x000000c0


	//   ....[1]....
        /*0050*/ 	.word	0x00000340


	//----- nvinfo : EIATTR_CRS_STACK_SIZE
	.align		4
.L_17:
        /*0054*/ 	.byte	0x04, 0x1e
        /*0056*/ 	.short	(.L_19 - .L_18)
.L_18:
        /*0058*/ 	.word	0x00000000


	//----- nvinfo : EIATTR_CBANK_PARAM_SIZE
	.align		4
.L_19:
        /*005c*/ 	.byte	0x03, 0x19
        /*005e*/ 	.short	0x0010


	//----- nvinfo : EIATTR_PARAM_CBANK
	.align		4
        /*0060*/ 	.byte	0x04, 0x0a
        /*0062*/ 	.short	(.L_21 - .L_20)
	.align		4
.L_20:
        /*0064*/ 	.word	index@(.nv.constant0._Z6renderP4vec3ii)
        /*0068*/ 	.short	0x0380
        /*006a*/ 	.short	0x0010


	//----- nvinfo : EIATTR_SW_WAR
	.align		4
.L_21:
        /*006c*/ 	.byte	0x04, 0x36
        /*006e*/ 	.short	(.L_23 - .L_22)
.L_22:
        /*0070*/ 	.word	0x00000008
.L_23:


//--------------------- .nv.callgraph             --------------------------
	.section	.nv.callgraph,"",@"SHT_CUDA_CALLGRAPH"
	.align	4
	.sectionentsize	8
	.align		4
        /*0000*/ 	.word	0x00000000
	.align		4
        /*0004*/ 	.word	0xffffffff
	.align		4
        /*0008*/ 	.word	0x00000000
	.align		4
        /*000c*/ 	.word	0xfffffffe
	.align		4
        /*0010*/ 	.word	0x00000000
	.align		4
        /*0014*/ 	.word	0xfffffffd
	.align		4
        /*0018*/ 	.word	0x00000000
	.align		4
        /*001c*/ 	.word	0xfffffffc


//--------------------- .text._Z6renderP4vec3ii   --------------------------
	.section	.text._Z6renderP4vec3ii,"ax",@progbits
	.align	128
        .global         _Z6renderP4vec3ii
        .type           _Z6renderP4vec3ii,@function
        .size           _Z6renderP4vec3ii,(.L_x_16 - _Z6renderP4vec3ii)
        .other          _Z6renderP4vec3ii,@"STO_CUDA_ENTRY STV_DEFAULT"
_Z6renderP4vec3ii:
.text._Z6renderP4vec3ii:
[----:B------:R-:W-:Y:S01]  /*0000*/  LDC R1, c[0x0][0x37c] ;  /* 0x0000df00ff017b82 */ /* 0x000fe20000000800 */
[----:B------:R-:W0:Y:S07]  /*0010*/  S2R R5, SR_TID.Y ;  /* 0x0000000000057919 */ /* 0x000e2e0000002200 */
[----:B------:R-:W1:Y:S01]  /*0020*/  LDC R3, c[0x0][0x360] ;  /* 0x0000d800ff037b82 */ /* 0x000e620000000800 */
[----:B------:R-:W2:Y:S01]  /*0030*/  LDCU.64 UR6, c[0x0][0x388] ;  /* 0x00007100ff0677ac */ /* 0x000ea20008000a00 */
[----:B------:R-:W1:Y:S06]  /*0040*/  S2R R2, SR_TID.X ;  /* 0x0000000000027919 */ /* 0x000e6c0000002100 */
[----:B------:R-:W0:Y:S08]  /*0050*/  S2UR UR5, SR_CTAID.Y ;  /* 0x00000000000579c3 */ /* 0x000e300000002600 */
[----:B------:R-:W0:Y:S08]  /*0060*/  LDC R0, c[0x0][0x364] ;  /* 0x0000d900ff007b82 */ /* 0x000e300000000800 */
[----:B------:R-:W1:Y:S01]  /*0070*/  S2UR UR4, SR_CTAID.X ;  /* 0x00000000000479c3 */ /* 0x000e620000002500 */
[----:B0-----:R-:W-:-:S05]  /*0080*/  IMAD R5, R0, UR5, R5 ;  /* 0x0000000500057c24 */ /* 0x001fca000f8e0205 */
[----:B--2---:R-:W-:Y:S01]  /*0090*/  ISETP.GE.AND P0, PT, R5, UR7, PT ;  /* 0x0000000705007c0c */ /* 0x004fe2000bf06270 */
[----:B-1----:R-:W-:-:S05]  /*00a0*/  IMAD R2, R3, UR4, R2 ;  /* 0x0000000403027c24 */ /* 0x002fca000f8e0202 */
[----:B------:R-:W-:-:S13]  /*00b0*/  ISETP.GE.OR P0, PT, R2, UR6, P0 ;  /* 0x0000000602007c0c */ /* 0x000fda0008706670 */
[----:B------:R-:W-:Y:S05]  /*00c0*/  @P0 EXIT ;  /* 0x000000000000094d */ /* 0x000fea0003800000 */
[----:B------:R-:W-:Y:S01]  /*00d0*/  I2FP.F32.S32 R3, UR6 ;  /* 0x0000000600037c45 */ /* 0x000fe20008201400 */
[----:B------:R-:W-:Y:S01]  /*00e0*/  BSSY.RECONVERGENT B0, `(.L_x_0) ;  /* 0x000000e000007945 */ /* 0x000fe20003800200 */
[----:B------:R-:W-:Y:S01]  /*00f0*/  I2FP.F32.S32 R0, R2 ;  /* 0x0000000200007245 */ /* 0x000fe20000201400 */
[----:B------:R-:W-:Y:S01]  /*0100*/  IMAD R2, R5, UR6, R2 ;  /* 0x0000000605027c24 */ /* 0x000fe2000f8e0202 */
[----:B------:R-:W0:Y:S08]  /*0110*/  MUFU.RCP R4, R3 ;  /* 0x0000000300047308 */ /* 0x000e300000001000 */
[----:B------:R-:W1:Y:S01]  /*0120*/  FCHK P0, R0, R3 ;  /* 0x0000000300007302 */ /* 0x000e620000000000 */
[----:B0-----:R-:W-:-:S04]  /*0130*/  FFMA R7, -R3, R4, 1 ;  /* 0x3f80000003077423 */ /* 0x001fc80000000104 */
[----:B------:R-:W-:-:S04]  /*0140*/  FFMA R7, R4, R7, R4 ;  /* 0x0000000704077223 */ /* 0x000fc80000000004 */
[----:B------:R-:W-:-:S04]  /*0150*/  FFMA R4, R0, R7, RZ ;  /* 0x0000000700047223 */ /* 0x000fc800000000ff */
[----:B------:R-:W-:-:S04]  /*0160*/  FFMA R6, -R3, R4, R0 ;  /* 0x0000000403067223 */ /* 0x000fc80000000100 */
[----:B------:R-:W-:Y:S01]  /*0170*/  FFMA R4, R7, R6, R4 ;  /* 0x0000000607047223 */ /* 0x000fe20000000004 */
[----:B-1----:R-:W-:Y:S06]  /*0180*/  @!P0 BRA `(.L_x_1) ;  /* 0x00000000000c8947 */ /* 0x002fec0003800000 */
[----:B------:R-:W-:-:S07]  /*0190*/  MOV R6, 0x1b0 ;  /* 0x000001b000067802 */ /* 0x000fce0000000f00 */
[----:B------:R-:W-:Y:S05]  /*01a0*/  CALL.REL.NOINC `($__internal_0_$__cuda_sm3x_div_rn_noftz_f32_slowpath) ;  /* 0x0000000000687944 */ /* 0x000fea0003c00000 */
[----:B------:R-:W-:-:S07]  /*01b0*/  IMAD.MOV.U32 R4, RZ, RZ, R0 ;  /* 0x000000ffff047224 */ /* 0x000fce00078e0000 */
.L_x_1:
[----:B------:R-:W-:Y:S05]  /*01c0*/  BSYNC.RECONVERGENT B0 ;  /* 0x0000000000007941 */ /* 0x000fea0003800200 */
.L_x_0:
[----:B------:R-:W0:Y:S01]  /*01d0*/  LDCU UR4, c[0x0][0x38c] ;  /* 0x00007180ff0477ac */ /* 0x000e220008000800 */
[----:B------:R-:W-:Y:S01]  /*01e0*/  I2FP.F32.U32 R0, R5 ;  /* 0x0000000500007245 */ /* 0x000fe20000201000 */
[----:B------:R-:W-:Y:S01]  /*01f0*/  BSSY.RECONVERGENT B0, `(.L_x_2) ;  /* 0x000000e000007945 */ /* 0x000fe20003800200 */
[----:B0-----:R-:W-:Y:S01]  /*0200*/  I2FP.F32.U32 R3, UR4 ;  /* 0x0000000400037c45 */ /* 0x001fe20008201000 */
[----:B------:R-:W0:Y:S03]  /*0210*/  LDCU.64 UR4, c[0x0][0x358] ;  /* 0x00006b00ff0477ac */ /* 0x000e260008000a00 */
[----:B------:R-:W1:Y:S08]  /*0220*/  MUFU.RCP R6, R3 ;  /* 0x0000000300067308 */ /* 0x000e700000001000 */
[----:B------:R-:W2:Y:S01]  /*0230*/  FCHK P0, R0, R3 ;  /* 0x0000000300007302 */ /* 0x000ea20000000000 */
[----:B-1----:R-:W-:-:S04]  /*0240*/  FFMA R7, -R3, R6, 1 ;  /* 0x3f80000003077423 */ /* 0x002fc80000000106 */
[----:B------:R-:W-:-:S04]  /*0250*/  FFMA R7, R6, R7, R6 ;  /* 0x0000000706077223 */ /* 0x000fc80000000006 */
[----:B------:R-:W-:-:S04]  /*0260*/  FFMA R6, R0, R7, RZ ;  /* 0x0000000700067223 */ /* 0x000fc800000000ff */
[----:B------:R-:W-:-:S04]  /*0270*/  FFMA R5, -R3, R6, R0 ;  /* 0x0000000603057223 */ /* 0x000fc80000000100 */
[----:B------:R-:W-:Y:S01]  /*0280*/  FFMA R5, R7, R5, R6 ;  /* 0x0000000507057223 */ /* 0x000fe20000000006 */
[----:B0-2---:R-:W-:Y:S06]  /*0290*/  @!P0 BRA `(.L_x_3) ;  /* 0x00000000000c8947 */ /* 0x005fec0003800000 */
[----:B------:R-:W-:-:S07]  /*02a0*/  MOV R6, 0x2c0 ;  /* 0x000002c000067802 */ /* 0x000fce0000000f00 */
[----:B------:R-:W-:Y:S05]  /*02b0*/  CALL.REL.NOINC `($__internal_0_$__cuda_sm3x_div_rn_noftz_f32_slowpath) ;  /* 0x0000000000247944 */ /* 0x000fea0003c00000 */
[----:B------:R-:W-:-:S07]  /*02c0*/  IMAD.MOV.U32 R5, RZ, RZ, R0 ;  /* 0x000000ffff057224 */ /* 0x000fce00078e0000 */
.L_x_3:
[----:B------:R-:W-:Y:S05]  /*02d0*/  BSYNC.RECONVERGENT B0 ;  /* 0x0000000000007941 */ /* 0x000fea0003800200 */
.L_x_2:
[----:B------:R-:W0:Y:S02]  /*02e0*/  LDC.64 R6, c[0x0][0x380] ;  /* 0x0000e000ff067b82 */ /* 0x000e240000000a00 */
[----:B0-----:R-:W-:-:S04]  /*02f0*/  IMAD.WIDE R2, R2, 0xc, R6 ;  /* 0x0000000c02027825 */ /* 0x001fc800078e0206 */
[----:B------:R-:W-:Y:S01]  /*0300*/  IMAD.MOV.U32 R7, RZ, RZ, 0x3e4ccccd ;  /* 0x3e4ccccdff077424 */ /* 0x000fe200078e00ff */
[----:B------:R-:W-:Y:S04]  /*0310*/  STG.E desc[UR4][R2.64], R4 ;  /* 0x0000000402007986 */ /* 0x000fe8000c101904 */
[----:B------:R-:W-:Y:S04]  /*0320*/  STG.E desc[UR4][R2.64+0x4], R5 ;  /* 0x0000040502007986 */ /* 0x000fe8000c101904 */
[----:B------:R-:W-:Y:S01]  /*0330*/  STG.E desc[UR4][R2.64+0x8], R7 ;  /* 0x0000080702007986 */ /* 0x000fe2000c101904 */
[----:B------:R-:W-:Y:S05]  /*0340*/  EXIT ;  /* 0x000000000000794d */ /* 0x000fea0003800000 */
        .weak           $__internal_0_$__cuda_sm3x_div_rn_noftz_f32_slowpath
        .type           $__internal_0_$__cuda_sm3x_div_rn_noftz_f32_slowpath,@function
        .size           $__internal_0_$__cuda_sm3x_div_rn_noftz_f32_slowpath,(.L_x_16 - $__internal_0_$__cuda_sm3x_div_rn_noftz_f32_slowpath)
$__internal_0_$__cuda_sm3x_div_rn_noftz_f32_slowpath:
[----:B------:R-:W-:Y:S01]  /*0350*/  SHF.R.U32.HI R8, RZ, 0x17, R3 ;  /* 0x00000017ff087819 */ /* 0x000fe20000011603 */
[----:B------:R-:W-:Y:S01]  /*0360*/  BSSY.RECONVERGENT B1, `(.L_x_4) ;  /* 0x0000062000017945 */ /* 0x000fe20003800200 */
[----:B------:R-:W-:Y:S02]  /*0370*/  SHF.R.U32.HI R7, RZ, 0x17, R0 ;  /* 0x00000017ff077819 */ /* 0x000fe40000011600 */
[----:B------:R-:W-:Y:S02]  /*0380*/  LOP3.LUT R12, R8, 0xff, RZ, 0xc0, !PT ;  /* 0x000000ff080c7812 */ /* 0x000fe400078ec0ff */
[----:B------:R-:W-:-:S03]  /*0390*/  LOP3.LUT R10, R7, 0xff, RZ, 0xc0, !PT ;  /* 0x000000ff070a7812 */ /* 0x000fc600078ec0ff */
[----:B------:R-:W-:Y:S02]  /*03a0*/  VIADD R9, R12, 0xffffffff ;  /* 0xffffffff0c097836 */ /* 0x000fe40000000000 */
[----:B------:R-:W-:-:S03]  /*03b0*/  VIADD R8, R10, 0xffffffff ;  /* 0xffffffff0a087836 */ /* 0x000fc60000000000 */
[----:B------:R-:W-:-:S04]  /*03c0*/  ISETP.GT.U32.AND P0, PT, R9, 0xfd, PT ;  /* 0x000000fd0900780c */ /* 0x000fc80003f04070 */
[----:B------:R-:W-:-:S13]  /*03d0*/  ISETP.GT.U32.OR P0, PT, R8, 0xfd, P0 ;  /* 0x000000fd0800780c */ /* 0x000fda0000704470 */
[----:B------:R-:W-:Y:S01]  /*03e0*/  @!P0 IMAD.MOV.U32 R7, RZ, RZ, RZ ;  /* 0x000000ffff078224 */ /* 0x000fe200078e00ff */
[----:B------:R-:W-:Y:S06]  /*03f0*/  @!P0 BRA `(.L_x_5) ;  /* 0x00000000005c8947 */ /* 0x000fec0003800000 */
[----:B------:R-:W-:Y:S02]  /*0400*/  FSETP.GTU.FTZ.AND P0, PT, |R0|, +INF , PT ;  /* 0x7f8000000000780b */ /* 0x000fe40003f1c200 */
[----:B------:R-:W-:-:S04]  /*0410*/  FSETP.GTU.FTZ.AND P1, PT, |R3|, +INF , PT ;  /* 0x7f8000000300780b */ /* 0x000fc80003f3c200 */
[----:B------:R-:W-:-:S13]  /*0420*/  PLOP3.LUT P0, PT, P0, P1, PT, 0xf8, 0x8f ;  /* 0x00000000008f781c */ /* 0x000fda0000703f70 */
[----:B------:R-:W-:Y:S05]  /*0430*/  @P0 BRA `(.L_x_6) ;  /* 0x00000004004c0947 */ /* 0x000fea0003800000 */
[----:B------:R-:W-:-:S13]  /*0440*/  LOP3.LUT P0, RZ, R3, 0x7fffffff, R0, 0xc8, !PT ;  /* 0x7fffffff03ff7812 */ /* 0x000fda000780c800 */
[----:B------:R-:W-:Y:S05]  /*0450*/  @!P0 BRA `(.L_x_7) ;  /* 0x00000004003c8947 */ /* 0x000fea0003800000 */
[C---:B------:R-:W-:Y:S02]  /*0460*/  FSETP.NEU.FTZ.AND P2, PT, |R0|.reuse, +INF , PT ;  /* 0x7f8000000000780b */ /* 0x040fe40003f5d200 */
[----:B------:R-:W-:Y:S02]  /*0470*/  FSETP.NEU.FTZ.AND P1, PT, |R3|, +INF , PT ;  /* 0x7f8000000300780b */ /* 0x000fe40003f3d200 */
[----:B------:R-:W-:-:S11]  /*0480*/  FSETP.NEU.FTZ.AND P0, PT, |R0|, +INF , PT ;  /* 0x7f8000000000780b */ /* 0x000fd60003f1d200 */
[----:B------:R-:W-:Y:S05]  /*0490*/  @!P1 BRA !P2, `(.L_x_7) ;  /* 0x00000004002c9947 */ /* 0x000fea0005000000 */
[----:B------:R-:W-:-:S04]  /*04a0*/  LOP3.LUT P2, RZ, R0, 0x7fffffff, RZ, 0xc0, !PT ;  /* 0x7fffffff00ff7812 */ /* 0x000fc8000784c0ff */
[----:B------:R-:W-:-:S13]  /*04b0*/  PLOP3.LUT P1, PT, P1, P2, PT, 0x2f, 0xf2 ;  /* 0x0000000000f2781c */ /* 0x000fda0000f24577 */
[----:B------:R-:W-:Y:S05]  /*04c0*/  @P1 BRA `(.L_x_8) ;  /* 0x0000000400181947 */ /* 0x000fea0003800000 */
[----:B------:R-:W-:-:S04]  /*04d0*/  LOP3.LUT P1, RZ, R3, 0x7fffffff, RZ, 0xc0, !PT ;  /* 0x7fffffff03ff7812 */ /* 0x000fc8000782c0ff */
[----:B------:R-:W-:-:S13]  /*04e0*/  PLOP3.LUT P0, PT, P0, P1, PT, 0x2f, 0xf2 ;  /* 0x0000000000f2781c */ /* 0x000fda0000702577 */
[----:B------:R-:W-:Y:S05]  /*04f0*/  @P0 BRA `(.L_x_9) ;  /* 0x0000000400000947 */ /* 0x000fea0003800000 */
[----:B------:R-:W-:Y:S02]  /*0500*/  ISETP.GE.AND P0, PT, R8, RZ, PT ;  /* 0x000000ff0800720c */ /* 0x000fe40003f06270 */
[----:B------:R-:W-:-:S11]  /*0510*/  ISETP.GE.AND P1, PT, R9, RZ, PT ;  /* 0x000000ff0900720c */ /* 0x000fd60003f26270 */
[----:B------:R-:W-:Y:S02]  /*0520*/  @P0 IMAD.MOV.U32 R7, RZ, RZ, RZ ;  /* 0x000000ffff070224 */ /* 0x000fe400078e00ff */
[----:B------:R-:W-:Y:S01]  /*0530*/  @!P0 FFMA R0, R0, 1.84467440737095516160e+19, RZ ;  /* 0x5f80000000008823 */ /* 0x000fe200000000ff */
[----:B------:R-:W-:Y:S02]  /*0540*/  @!P0 IMAD.MOV.U32 R7, RZ, RZ, -0x40 ;  /* 0xffffffc0ff078424 */ /* 0x000fe400078e00ff */
[----:B------:R-:W-:Y:S02]  /*0550*/  @!P1 FFMA R3, R3, 1.84467440737095516160e+19, RZ ;  /* 0x5f80000003039823 */ /* 0x000fe400000000ff */
[----:B------:R-:W-:-:S07]  /*0560*/  @!P1 VIADD R7, R7, 0x40 ;  /* 0x0000004007079836 */ /* 0x000fce0000000000 */
.L_x_5:
[----:B------:R-:W-:Y:S01]  /*0570*/  LEA R8, R12, 0xc0800000, 0x17 ;  /* 0xc08000000c087811 */ /* 0x000fe200078eb8ff */
[----:B------:R-:W-:Y:S04]  /*0580*/  BSSY.RECONVERGENT B2, `(.L_x_10) ;  /* 0x0000036000027945 */ /* 0x000fe80003800200 */
[----:B------:R-:W-:Y:S02]  /*0590*/  IMAD.IADD R8, R3, 0x1, -R8 ;  /* 0x0000000103087824 */ /* 0x000fe400078e0a08 */
[----:B------:R-:W-:Y:S02]  /*05a0*/  VIADD R3, R10, 0xffffff81 ;  /* 0xffffff810a037836 */ /* 0x000fe40000000000 */
[----:B------:R0:W1:Y:S01]  /*05b0*/  MUFU.RCP R9, R8 ;  /* 0x0000000800097308 */ /* 0x0000620000001000 */
[----:B------:R-:W-:Y:S01]  /*05c0*/  FADD.FTZ R11, -R8, -RZ ;  /* 0x800000ff080b7221 */ /* 0x000fe20000010100 */
[C---:B------:R-:W-:Y:S01]  /*05d0*/  IMAD R0, R3.reuse, -0x800000, R0 ;  /* 0xff80000003007824 */ /* 0x040fe200078e0200 */
[----:B0-----:R-:W-:-:S05]  /*05e0*/  IADD3 R8, PT, PT, R3, 0x7f, -R12 ;  /* 0x0000007f03087810 */ /* 0x001fca0007ffe80c */
[----:B------:R-:W-:Y:S02]  /*05f0*/  IMAD.IADD R8, R8, 0x1, R7 ;  /* 0x0000000108087824 */ /* 0x000fe400078e0207 */
[----:B-1----:R-:W-:-:S04]  /*0600*/  FFMA R10, R9, R11, 1 ;  /* 0x3f800000090a7423 */ /* 0x002fc8000000000b */
[----:B------:R-:W-:-:S04]  /*0610*/  FFMA R14, R9, R10, R9 ;  /* 0x0000000a090e7223 */ /* 0x000fc80000000009 */
[----:B------:R-:W-:-:S04]  /*0620*/  FFMA R9, R0, R14, RZ ;  /* 0x0000000e00097223 */ /* 0x000fc800000000ff */
[----:B------:R-:W-:-:S04]  /*0630*/  FFMA R10, R11, R9, R0 ;  /* 0x000000090b0a7223 */ /* 0x000fc80000000000 */
[----:B------:R-:W-:-:S04]  /*0640*/  FFMA R9, R14, R10, R9 ;  /* 0x0000000a0e097223 */ /* 0x000fc80000000009 */
[----:B------:R-:W-:-:S04]  /*0650*/  FFMA R10, R11, R9, R0 ;  /* 0x000000090b0a7223 */ /* 0x000fc80000000000 */
[----:B------:R-:W-:-:S05]  /*0660*/  FFMA R0, R14, R10, R9 ;  /* 0x0000000a0e007223 */ /* 0x000fca0000000009 */
[----:B------:R-:W-:-:S04]  /*0670*/  SHF.R.U32.HI R3, RZ, 0x17, R0 ;  /* 0x00000017ff037819 */ /* 0x000fc80000011600 */
[----:B------:R-:W-:-:S05]  /*0680*/  LOP3.LUT R3, R3, 0xff, RZ, 0xc0, !PT ;  /* 0x000000ff03037812 */ /* 0x000fca00078ec0ff */
[----:B------:R-:W-:-:S04]  /*0690*/  IMAD.IADD R11, R3, 0x1, R8 ;  /* 0x00000001030b7824 */ /* 0x000fc800078e0208 */
[----:B------:R-:W-:-:S05]  /*06a0*/  VIADD R3, R11, 0xffffffff ;  /* 0xffffffff0b037836 */ /* 0x000fca0000000000 */
[----:B------:R-:W-:-:S13]  /*06b0*/  ISETP.GE.U32.AND P0, PT, R3, 0xfe, PT ;  /* 0x000000fe0300780c */ /* 0x000fda0003f06070 */
[----:B------:R-:W-:Y:S05]  /*06c0*/  @!P0 BRA `(.L_x_11) ;  /* 0x0000000000808947 */ /* 0x000fea0003800000 */
[----:B------:R-:W-:-:S13]  /*06d0*/  ISETP.GT.AND P0, PT, R11, 0xfe, PT ;  /* 0x000000fe0b00780c */ /* 0x000fda0003f04270 */
[----:B------:R-:W-:Y:S05]  /*06e0*/  @P0 BRA `(.L_x_12) ;  /* 0x00000000006c0947 */ /* 0x000fea0003800000 */
[----:B------:R-:W-:-:S13]  /*06f0*/  ISETP.GE.AND P0, PT, R11, 0x1, PT ;  /* 0x000000010b00780c */ /* 0x000fda0003f06270 */
[----:B------:R-:W-:Y:S05]  /*0700*/  @P0 BRA `(.L_x_13) ;  /* 0x0000000000740947 */ /* 0x000fea0003800000 */
[----:B------:R-:W-:Y:S02]  /*0710*/  ISETP.GE.AND P0, PT, R11, -0x18, PT ;  /* 0xffffffe80b00780c */ /* 0x000fe40003f06270 */
[----:B------:R-:W-:-:S11]  /*0720*/  LOP3.LUT R0, R0, 0x80000000, RZ, 0xc0, !PT ;  /* 0x8000000000007812 */ /* 0x000fd600078ec0ff */
[----:B------:R-:W-:Y:S05]  /*0730*/  @!P0 BRA `(.L_x_13) ;  /* 0x0000000000688947 */ /* 0x000fea0003800000 */
[CCC-:B------:R-:W-:Y:S01]  /*0740*/  FFMA.RZ R3, R14.reuse, R10.reuse, R9.reuse ;  /* 0x0000000a0e037223 */ /* 0x1c0fe2000000c009 */
[CCC-:B------:R-:W-:Y:S01]  /*0750*/  FFMA.RM R8, R14.reuse, R10.reuse, R9.reuse ;  /* 0x0000000a0e087223 */ /* 0x1c0fe20000004009 */
[C---:B------:R-:W-:Y:S02]  /*0760*/  ISETP.NE.AND P2, PT, R11.reuse, RZ, PT ;  /* 0x000000ff0b00720c */ /* 0x040fe40003f45270 */
[----:B------:R-:W-:Y:S02]  /*0770*/  ISETP.NE.AND P1, PT, R11, RZ, PT ;  /* 0x000000ff0b00720c */ /* 0x000fe40003f25270 */
[----:B------:R-:W-:Y:S01]  /*0780*/  LOP3.LUT R7, R3, 0x7fffff, RZ, 0xc0, !PT ;  /* 0x007fffff03077812 */ /* 0x000fe200078ec0ff */
[----:B------:R-:W-:Y:S01]  /*0790*/  FFMA.RP R3, R14, R10, R9 ;  /* 0x0000000a0e037223 */ /* 0x000fe20000008009 */
[----:B------:R-:W-:Y:S02]  /*07a0*/  VIADD R10, R11, 0x20 ;  /* 0x000000200b0a7836 */ /* 0x000fe40000000000 */
[----:B------:R-:W-:Y:S01]  /*07b0*/  LOP3.LUT R7, R7, 0x800000, RZ, 0xfc, !PT ;  /* 0x0080000007077812 */ /* 0x000fe200078efcff */
[----:B------:R-:W-:Y:S01]  /*07c0*/  IMAD.MOV R9, RZ, RZ, -R11 ;  /* 0x000000ffff097224 */ /* 0x000fe200078e0a0b */
[----:B------:R-:W-:-:S02]  /*07d0*/  FSETP.NEU.FTZ.AND P0, PT, R3, R8, PT ;  /* 0x000000080300720b */ /* 0x000fc40003f1d000 */
[----:B------:R-:W-:Y:S02]  /*07e0*/  SHF.L.U32 R10, R7, R10, RZ ;  /* 0x0000000a070a7219 */ /* 0x000fe400000006ff */
[----:B------:R-:W-:Y:S02]  /*07f0*/  SEL R8, R9, RZ, P2 ;  /* 0x000000ff09087207 */ /* 0x000fe40001000000 */
[----:B------:R-:W-:Y:S02]  /*0800*/  ISETP.NE.AND P1, PT, R10, RZ, P1 ;  /* 0x000000ff0a00720c */ /* 0x000fe40000f25270 */
[----:B------:R-:W-:Y:S02]  /*0810*/  SHF.R.U32.HI R8, RZ, R8, R7 ;  /* 0x00000008ff087219 */ /* 0x000fe40000011607 */
[----:B------:R-:W-:Y:S02]  /*0820*/  PLOP3.LUT P0, PT, P0, P1, PT, 0xf8, 0x8f ;  /* 0x00000000008f781c */ /* 0x000fe40000703f70 */
[----:B------:R-:W-:-:S02]  /*0830*/  SHF.R.U32.HI R10, RZ, 0x1, R8 ;  /* 0x00000001ff0a7819 */ /* 0x000fc40000011608 */
[----:B------:R-:W-:-:S04]  /*0840*/  SEL R3, RZ, 0x1, !P0 ;  /* 0x00000001ff037807 */ /* 0x000fc80004000000 */
[----:B------:R-:W-:-:S04]  /*0850*/  LOP3.LUT R3, R3, 0x1, R10, 0xf8, !PT ;  /* 0x0000000103037812 */ /* 0x000fc800078ef80a */
[----:B------:R-:W-:-:S05]  /*0860*/  LOP3.LUT R3, R3, R8, RZ, 0xc0, !PT ;  /* 0x0000000803037212 */ /* 0x000fca00078ec0ff */
[----:B------:R-:W-:-:S05]  /*0870*/  IMAD.IADD R3, R10, 0x1, R3 ;  /* 0x000000010a037824 */ /* 0x000fca00078e0203 */
[----:B------:R-:W-:Y:S01]  /*0880*/  LOP3.LUT R0, R3, R0, RZ, 0xfc, !PT ;  /* 0x0000000003007212 */ /* 0x000fe200078efcff */
[----:B------:R-:W-:Y:S06]  /*0890*/  BRA `(.L_x_13) ;  /* 0x0000000000107947 */ /* 0x000fec0003800000 */
.L_x_12:
[----:B------:R-:W-:-:S04]  /*08a0*/  LOP3.LUT R0, R0, 0x80000000, RZ, 0xc0, !PT ;  /* 0x8000000000007812 */ /* 0x000fc800078ec0ff */
[----:B------:R-:W-:Y:S01]  /*08b0*/  LOP3.LUT R0, R0, 0x7f800000, RZ, 0xfc, !PT ;  /* 0x7f80000000007812 */ /* 0x000fe200078efcff */
[----:B------:R-:W-:Y:S06]  /*08c0*/  BRA `(.L_x_13) ;  /* 0x0000000000047947 */ /* 0x000fec0003800000 */
.L_x_11:
[----:B------:R-:W-:-:S07]  /*08d0*/  IMAD R0, R8, 0x800000, R0 ;  /* 0x0080000008007824 */ /* 0x000fce00078e0200 */
.L_x_13:
[----:B------:R-:W-:Y:S05]  /*08e0*/  BSYNC.RECONVERGENT B2 ;  /* 0x0000000000027941 */ /* 0x000fea0003800200 */
.L_x_10:
[----:B------:R-:W-:Y:S05]  /*08f0*/  BRA `(.L_x_14) ;  /* 0x0000000000207947 */ /* 0x000fea0003800000 */
.L_x_9:
[----:B------:R-:W-:-:S04]  /*0900*/  LOP3.LUT R0, R3, 0x80000000, R0, 0x48, !PT ;  /* 0x8000000003007812 */ /* 0x000fc800078e4800 */
[----:B------:R-:W-:Y:S01]  /*0910*/  LOP3.LUT R0, R0, 0x7f800000, RZ, 0xfc, !PT ;  /* 0x7f80000000007812 */ /* 0x000fe200078efcff */
[----:B------:R-:W-:Y:S06]  /*0920*/  BRA `(.L_x_14) ;  /* 0x0000000000147947 */ /* 0x000fec0003800000 */
.L_x_8:
[----:B------:R-:W-:Y:S01]  /*0930*/  LOP3.LUT R0, R3, 0x80000000, R0, 0x48, !PT ;  /* 0x8000000003007812 */ /* 0x000fe200078e4800 */
[----:B------:R-:W-:Y:S06]  /*0940*/  BRA `(.L_x_14) ;  /* 0x00000000000c7947 */ /* 0x000fec0003800000 */
.L_x_7:
[----:B------:R-:W0:Y:S01]  /*0950*/  MUFU.RSQ R0, -QNAN ;  /* 0xffc0000000007908 */ /* 0x000e220000001400 */
[----:B------:R-:W-:Y:S05]  /*0960*/  BRA `(.L_x_14) ;  /* 0x0000000000047947 */ /* 0x000fea0003800000 */
.L_x_6:
[----:B------:R-:W-:-:S07]  /*0970*/  FADD.FTZ R0, R0, R3 ;  /* 0x0000000300007221 */ /* 0x000fce0000010000 */
.L_x_14:
[----:B------:R-:W-:Y:S05]  /*0980*/  BSYNC.RECONVERGENT B1 ;  /* 0x0000000000017941 */ /* 0x000fea0003800200 */
.L_x_4:
[----:B------:R-:W-:-:S04]  /*0990*/  IMAD.MOV.U32 R7, RZ, RZ, 0x0 ;  /* 0x00000000ff077424 */ /* 0x000fc800078e00ff */
[----:B0-----:R-:W-:Y:S05]  /*09a0*/  RET.REL.NODEC R6 `(_Z6renderP4vec3ii) ;  /* 0xfffffff406947950 */ /* 0x001fea0003c3ffff */
.L_x_15:
[----:B------:R-:W-:-:S00]  /*09b0*/  BRA `(.L_x_15) ;  /* 0xfffffffc00fc7947 */ /* 0x000fc0000383ffff */
[----:B------:R-:W-:-:S00]  /*09c0*/  NOP ;  /* 0x0000000000007918 */ /* 0x000fc00000000000 */
        /* <DEDUP_REMOVED lines=11> */
.L_x_16:


//--------------------- .nv.shared.reserved.0     --------------------------
	.section	.nv.shared.reserved.0,"aw",@nobits
	.weak		__nv_reservedSMEM_offset_0_alias
	.size		__nv_reservedSMEM_offset_0_alias, 0, 64
	.other		__nv_reservedSMEM_offset_0_alias,@"STO_CUDA_RESERVED_SHARED STV_DEFAULT"
__nv_reservedSMEM_offset_0_alias:
	.zero		0
	.zero		64


//--------------------- .nv.constant0._Z6renderP4vec3ii --------------------------
	.section	.nv.constant0._Z6renderP4vec3ii,"a",@progbits
	.sectionflags	@""
	.align	4
.nv.constant0._Z6renderP4vec3ii:
	.zero		912


//--------------------- SYMBOLS --------------------------

	.type		.nv.reservedSmem.offset0,@object
	.size		.nv.reservedSmem.offset0,0x4
